//
// Generated by NVIDIA NVVM Compiler
//
// Compiler Build ID: CL-36424714
// Cuda compilation tools, release 13.0, V13.0.88
// Based on NVVM 20.0.0
//

.version 9.0
.target sm_100
.address_size 64

	// .globl	_Z16attention_kernelPfS_Pii

.visible .entry _Z16attention_kernelPfS_Pii(
	.param .u64 .ptr .align 1 _Z16attention_kernelPfS_Pii_param_0,
	.param .u64 .ptr .align 1 _Z16attention_kernelPfS_Pii_param_1,
	.param .u64 .ptr .align 1 _Z16attention_kernelPfS_Pii_param_2,
	.param .u32 _Z16attention_kernelPfS_Pii_param_3
)
{
	.reg .pred 	%p<4>;
	.reg .b32 	%r<8>;
	.reg .b32 	%f<4>;
	.reg .b64 	%rd<11>;

	ld.param.u64 	%rd4, [_Z16attention_kernelPfS_Pii_param_0];
	ld.param.u64 	%rd2, [_Z16attention_kernelPfS_Pii_param_1];
	ld.param.u64 	%rd3, [_Z16attention_kernelPfS_Pii_param_2];
	ld.param.u32 	%r2, [_Z16attention_kernelPfS_Pii_param_3];
	cvta.to.global.u64 	%rd1, %rd4;
	mov.u32 	%r3, %ctaid.x;
	mov.u32 	%r4, %ntid.x;
	mov.u32 	%r5, %tid.x;
	mad.lo.s32 	%r1, %r3, %r4, %r5;
	setp.ge.s32 	%p1, %r1, %r2;
	@%p1 bra 	$L__BB0_5;
	cvta.to.global.u64 	%rd5, %rd2;
	cvta.to.global.u64 	%rd6, %rd3;
	mul.wide.s32 	%rd7, %r1, 4;
	add.s64 	%rd8, %rd5, %rd7;
	ld.global.f32 	%f1, [%rd8];
	add.s64 	%rd9, %rd1, %rd7;
	ld.global.f32 	%f2, [%rd9];
	mul.f32 	%f3, %f1, %f2;
	st.volatile.global.f32 	[%rd9], %f3;
	add.s64 	%rd10, %rd6, %rd7;
	st.global.u32 	[%rd10], %r1;
	setp.eq.s32 	%p2, %r1, 1;
	@%p2 bra 	$L__BB0_4;
	setp.ne.s32 	%p3, %r1, 0;
	@%p3 bra 	$L__BB0_5;
	mov.b32 	%r7, 1148829696;
	st.volatile.global.u32 	[%rd1], %r7;
	bra.uni 	$L__BB0_5;
$L__BB0_4:
	mov.b32 	%r6, 1147011072;
	st.volatile.global.u32 	[%rd1+4], %r6;
$L__BB0_5:
	ret;

}


// ===== COMPILED SASS (sm_100) =====

	.target	sm_100

	.elftype	@"ET_EXEC"


//--------------------- .note.nv.tkinfo           --------------------------
	.section	.note.nv.tkinfo,"",@"SHT_NOTE"
	.sectionflags	@"SHF_NOTE_NV_TKINFO"
	.tkinfo
        /*0018*/ 	.word	0x00000002
        /*0030*/ 	.string	""
        /*0030*/ 	.string	"ptxas"
        /*0030*/ 	.string	"Cuda compilation tools, release 13.0, V13.0.88"
        /*0030*/ 	.string	"Build cuda_13.0.r13.0/compiler.36424714_0"
        /*0030*/ 	.string	"-arch sm_100 -m 64 "



//--------------------- .note.nv.cuinfo           --------------------------
	.section	.note.nv.cuinfo,"",@"SHT_NOTE"
	.sectionflags	@"SHF_NOTE_NV_CUINFO"
        /*0018*/ 	.short	0x0002
        /*001a*/ 	.short	0x0064
        /*001c*/ 	.short	0x0082
	.zero		2


//--------------------- .nv.info                  --------------------------
	.section	.nv.info,"",@"SHT_CUDA_INFO"
	.align	4


	//----- nvinfo : EIATTR_REGCOUNT
	.align		4
        /*0000*/ 	.byte	0x04, 0x2f
        /*0002*/ 	.short	(.L_1 - .L_0)
	.align		4
.L_0:
        /*0004*/ 	.word	index@(_Z16attention_kernelPfS_Pii)
        /*0008*/ 	.word	0x0000000e


	//----- nvinfo : EIATTR_FRAME_SIZE
	.align		4
.L_1:
        /*000c*/ 	.byte	0x04, 0x11
        /*000e*/ 	.short	(.L_3 - .L_2)
	.align		4
.L_2:
        /*0010*/ 	.word	index@(_Z16attention_kernelPfS_Pii)
        /*0014*/ 	.word	0x00000000


	//----- nvinfo : EIATTR_MIN_STACK_SIZE
	.align		4
.L_3:
        /*0018*/ 	.byte	0x04, 0x12
        /*001a*/ 	.short	(.L_5 - .L_4)
	.align		4
.L_4:
        /*001c*/ 	.word	index@(_Z16attention_kernelPfS_Pii)
        /*0020*/ 	.word	0x00000000
.L_5:


//--------------------- .nv.compat                --------------------------
	.section	.nv.compat,"",@"SHT_CUDA_COMPAT_INFO"
	.align	4
        /*0000*/ 	.byte	0x02, 0x09, 0x00, 0x00, 0x02, 0x02, 0x01, 0x00, 0x02, 0x05, 0x05, 0x00, 0x03, 0x07, 0x01, 0x01
        /*0010*/ 	.byte	0x02, 0x03, 0x00, 0x00, 0x02, 0x06, 0x01, 0x00, 0x04, 0x0b, 0x08, 0x00, 0x09, 0x00, 0x00, 0x00
        /*0020*/ 	.byte	0x00, 0x00, 0x00, 0x00


//--------------------- .nv.info._Z16attention_kernelPfS_Pii --------------------------
	.section	.nv.info._Z16attention_kernelPfS_Pii,"",@"SHT_CUDA_INFO"
	.sectionflags	@""
	.align	4


	//----- nvinfo : EIATTR_CUDA_API_VERSION
	.align		4
        /*0000*/ 	.byte	0x04, 0x37
        /*0002*/ 	.short	(.L_7 - .L_6)
.L_6:
        /*0004*/ 	.word	0x00000082


	//----- nvinfo : EIATTR_KPARAM_INFO
	.align		4
.L_7:
        /*0008*/ 	.byte	0x04, 0x17
        /*000a*/ 	.short	(.L_9 - .L_8)
.L_8:
        /*000c*/ 	.word	0x00000000
        /*0010*/ 	.short	0x0003
        /*0012*/ 	.short	0x0018
        /*0014*/ 	.byte	0x00, 0xf0, 0x11, 0x00


	//----- nvinfo : EIATTR_KPARAM_INFO
	.align		4
.L_9:
        /*0018*/ 	.byte	0x04, 0x17
        /*001a*/ 	.short	(.L_11 - .L_10)
.L_10:
        /*001c*/ 	.word	0x00000000
        /*0020*/ 	.short	0x0002
        /*0022*/ 	.short	0x0010
        /*0024*/ 	.byte	0x00, 0xf5, 0x21, 0x00


	//----- nvinfo : EIATTR_KPARAM_INFO
	.align		4
.L_11:
        /*0028*/ 	.byte	0x04, 0x17
        /*002a*/ 	.short	(.L_13 - .L_12)
.L_12:
        /*002c*/ 	.word	0x00000000
        /*0030*/ 	.short	0x0001
        /*0032*/ 	.short	0x0008
        /*0034*/ 	.byte	0x00, 0xf5, 0x21, 0x00


	//----- nvinfo : EIATTR_KPARAM_INFO
	.align		4
.L_13:
        /*0038*/ 	.byte	0x04, 0x17
        /*003a*/ 	.short	(.L_15 - .L_14)
.L_14:
        /*003c*/ 	.word	0x00000000
        /*0040*/ 	.short	0x0000
        /*0042*/ 	.short	0x0000
        /*0044*/ 	.byte	0x00, 0xf5, 0x21, 0x00


	//----- nvinfo : EIATTR_SPARSE_MMA_MASK
	.align		4
.L_15:
        /*0048*/ 	.byte	0x03, 0x50
        /*004a*/ 	.short	0x0000


	//----- nvinfo : EIATTR_MAXREG_COUNT
	.align		4
        /*004c*/ 	.byte	0x03, 0x1b
        /*004e*/ 	.short	0x00ff


	//----- nvinfo : EIATTR_MERCURY_ISA_VERSION
	.align		4
        /*0050*/ 	.byte	0x03, 0x5f
        /*0052*/ 	.short	0x0101


	//----- nvinfo : EIATTR_VRC_CTA_INIT_COUNT
	.align		4
        /*0054*/ 	.byte	0x02, 0x4a
	.zero		1
	.zero		1


	//----- nvinfo : EIATTR_EXIT_INSTR_OFFSETS
	.align		4
        /*0058*/ 	.byte	0x04, 0x1c
        /*005a*/ 	.short	(.L_17 - .L_16)


	//   ....[0]....
.L_16:
        /*005c*/ 	.word	0x00000070


	//   ....[1]....
        /*0060*/ 	.word	0x00000170


	//   ....[2]....
        /*0064*/ 	.word	0x000001b0


	//   ....[3]....
        /*0068*/ 	.word	0x000001f0


	//----- nvinfo : EIATTR_CRS_STACK_SIZE
	.align		4
.L_17:
        /*006c*/ 	.byte	0x04, 0x1e
        /*006e*/ 	.short	(.L_19 - .L_18)
.L_18:
        /*0070*/ 	.word	0x00000000


	//----- nvinfo : EIATTR_CBANK_PARAM_SIZE
	.align		4
.L_19:
        /*0074*/ 	.byte	0x03, 0x19
        /*0076*/ 	.short	0x001c


	//----- nvinfo : EIATTR_PARAM_CBANK
	.align		4
        /*0078*/ 	.byte	0x04, 0x0a
        /*007a*/ 	.short	(.L_21 - .L_20)
	.align		4
.L_20:
        /*007c*/ 	.word	index@(.nv.constant0._Z16attention_kernelPfS_Pii)
        /*0080*/ 	.short	0x0380
        /*0082*/ 	.short	0x001c


	//----- nvinfo : EIATTR_SW_WAR
	.align		4
.L_21:
        /*0084*/ 	.byte	0x04, 0x36
        /*0086*/ 	.short	(.L_23 - .L_22)
.L_22:
        /*0088*/ 	.word	0x00000008
.L_23:


//--------------------- .nv.callgraph             --------------------------
	.section	.nv.callgraph,"",@"SHT_CUDA_CALLGRAPH"
	.align	4
	.sectionentsize	8
	.align		4
        /*0000*/ 	.word	0x00000000
	.align		4
        /*0004*/ 	.word	0xffffffff
	.align		4
        /*0008*/ 	.word	0x00000000
	.align		4
        /*000c*/ 	.word	0xfffffffe
	.align		4
        /*0010*/ 	.word	0x00000000
	.align		4
        /*0014*/ 	.word	0xfffffffd
	.align		4
        /*0018*/ 	.word	0x00000000
	.align		4
        /*001c*/ 	.word	0xfffffffc


//--------------------- .text._Z16attention_kernelPfS_Pii --------------------------
	.section	.text._Z16attention_kernelPfS_Pii,"ax",@progbits
	.align	128
        .global         _Z16attention_kernelPfS_Pii
        .type           _Z16attention_kernelPfS_Pii,@function
        .size           _Z16attention_kernelPfS_Pii,(.L_x_2 - _Z16attention_kernelPfS_Pii)
        .other          _Z16attention_kernelPfS_Pii,@"STO_CUDA_ENTRY STV_DEFAULT"
_Z16attention_kernelPfS_Pii:
.text._Z16attention_kernelPfS_Pii:
[----:B------:R-:W-:Y:S01]  /*0000*/  LDC R1, c[0x0][0x37c] ;  /* 0x0000df00ff017b82 */ /* 0x000fe20000000800 */
[----:B------:R-:W0:Y:S07]  /*0010*/  S2R R0, SR_TID.X ;  /* 0x0000000000007919 */ /* 0x000e2e0000002100 */
[----:B------:R-:W0:Y:S01]  /*0020*/  S2UR UR4, SR_CTAID.X ;  /* 0x00000000000479c3 */ /* 0x000e220000002500 */
[----:B------:R-:W1:Y:S07]  /*0030*/  LDCU UR5, c[0x0][0x398] ;  /* 0x00007300ff0577ac */ /* 0x000e6e0008000800 */
[----:B------:R-:W0:Y:S02]  /*0040*/  LDC R9, c[0x0][0x360] ;  /* 0x0000d800ff097b82 */ /* 0x000e240000000800 */
[----:B0-----:R-:W-:-:S05]  /*0050*/  IMAD R9, R9, UR4, R0 ;  /* 0x0000000409097c24 */ /* 0x001fca000f8e0200 */
[----:B-1----:R-:W-:-:S13]  /*0060*/  ISETP.GE.AND P0, PT, R9, UR5, PT ;  /* 0x0000000509007c0c */ /* 0x002fda000bf06270 */
[----:B------:R-:W-:Y:S05]  /*0070*/  @P0 EXIT ;  /* 0x000000000000094d */ /* 0x000fea0003800000 */
[----:B------:R-:W0:Y:S01]  /*0080*/  LDC.64 R2, c[0x0][0x388] ;  /* 0x0000e200ff027b82 */ /* 0x000e220000000a00 */
[----:B------:R-:W1:Y:S07]  /*0090*/  LDCU.64 UR4, c[0x0][0x358] ;  /* 0x00006b00ff0477ac */ /* 0x000e6e0008000a00 */
[----:B------:R-:W2:Y:S08]  /*00a0*/  LDC.64 R4, c[0x0][0x380] ;  /* 0x0000e000ff047b82 */ /* 0x000eb00000000a00 */
[----:B------:R-:W3:Y:S01]  /*00b0*/  LDC.64 R6, c[0x0][0x390] ;  /* 0x0000e400ff067b82 */ /* 0x000ee20000000a00 */
[----:B0-----:R-:W-:-:S06]  /*00c0*/  IMAD.WIDE R2, R9, 0x4, R2 ;  /* 0x0000000409027825 */ /* 0x001fcc00078e0202 */
[----:B-1----:R-:W4:Y:S01]  /*00d0*/  LDG.E R2, desc[UR4][R2.64] ;  /* 0x0000000402027981 */ /* 0x002f22000c1e1900 */
[----:B--2---:R-:W-:-:S05]  /*00e0*/  IMAD.WIDE R4, R9, 0x4, R4 ;  /* 0x0000000409047825 */ /* 0x004fca00078e0204 */
[----:B------:R-:W4:Y:S01]  /*00f0*/  LDG.E R11, desc[UR4][R4.64] ;  /* 0x00000004040b7981 */ /* 0x000f22000c1e1900 */
[C---:B---3--:R-:W-:Y:S01]  /*0100*/  IMAD.WIDE R6, R9.reuse, 0x4, R6 ;  /* 0x0000000409067825 */ /* 0x048fe200078e0206 */
[----:B------:R-:W-:-:S03]  /*0110*/  ISETP.NE.AND P0, PT, R9, 0x1, PT ;  /* 0x000000010900780c */ /* 0x000fc60003f05270 */
[----:B----4-:R-:W-:-:S05]  /*0120*/  FMUL R11, R2, R11 ;  /* 0x0000000b020b7220 */ /* 0x010fca0000400000 */
[----:B------:R0:W-:Y:S04]  /*0130*/  STG.E.STRONG.SYS desc[UR4][R4.64], R11 ;  /* 0x0000000b04007986 */ /* 0x0001e8000c115904 */
[----:B------:R0:W-:Y:S01]  /*0140*/  STG.E desc[UR4][R6.64], R9 ;  /* 0x0000000906007986 */ /* 0x0001e2000c101904 */
[----:B------:R-:W-:Y:S05]  /*0150*/  @!P0 BRA `(.L_x_0) ;  /* 0x0000000000188947 */ /* 0x000fea0003800000 */
[----:B------:R-:W-:-:S13]  /*0160*/  ISETP.NE.AND P0, PT, R9, RZ, PT ;  /* 0x000000ff0900720c */ /* 0x000fda0003f05270 */
[----:B------:R-:W-:Y:S05]  /*0170*/  @P0 EXIT ;  /* 0x000000000000094d */ /* 0x000fea0003800000 */
[----:B------:R-:W1:Y:S01]  /*0180*/  LDC.64 R2, c[0x0][0x380] ;  /* 0x0000e000ff027b82 */ /* 0x000e620000000a00 */
[----:B0-----:R-:W-:-:S05]  /*0190*/  HFMA2 R5, -RZ, RZ, 4.47265625, -2 ;  /* 0x4479c000ff057431 */ /* 0x001fca00000001ff */
[----:B-1----:R-:W-:Y:S01]  /*01a0*/  STG.E.STRONG.SYS desc[UR4][R2.64], R5 ;  /* 0x0000000502007986 */ /* 0x002fe2000c115904 */
[----:B------:R-:W-:Y:S05]  /*01b0*/  EXIT ;  /* 0x000000000000794d */ /* 0x000fea0003800000 */
.L_x_0:
[----:B------:R-:W1:Y:S01]  /*01c0*/  LDC.64 R2, c[0x0][0x380] ;  /* 0x0000e000ff027b82 */ /* 0x000e620000000a00 */
[----:B0-----:R-:W-:-:S05]  /*01d0*/  HFMA2 R5, -RZ, RZ, 4.3671875, 0 ;  /* 0x445e0000ff057431 */ /* 0x001fca00000001ff */
[----:B-1----:R-:W-:Y:S01]  /*01e0*/  STG.E.STRONG.SYS desc[UR4][R2.64+0x4], R5 ;  /* 0x0000040502007986 */ /* 0x002fe2000c115904 */
[----:B------:R-:W-:Y:S05]  /*01f0*/  EXIT ;  /* 0x000000000000794d */ /* 0x000fea0003800000 */
.L_x_1:
[----:B------:R-:W-:-:S00]  /*0200*/  BRA `(.L_x_1) ;  /* 0xfffffffc00fc7947 */ /* 0x000fc0000383ffff */
[----:B------:R-:W-:-:S00]  /*0210*/  NOP ;  /* 0x0000000000007918 */ /* 0x000fc00000000000 */
        /* <DEDUP_REMOVED lines=14> */
.L_x_2:


//--------------------- .nv.shared.reserved.0     --------------------------
	.section	.nv.shared.reserved.0,"aw",@nobits
	.weak		__nv_reservedSMEM_offset_0_alias
	.size		__nv_reservedSMEM_offset_0_alias, 0, 64
	.other		__nv_reservedSMEM_offset_0_alias,@"STO_CUDA_RESERVED_SHARED STV_DEFAULT"
__nv_reservedSMEM_offset_0_alias:
	.zero		0
	.zero		64


//--------------------- .nv.constant0._Z16attention_kernelPfS_Pii --------------------------
	.section	.nv.constant0._Z16attention_kernelPfS_Pii,"a",@progbits
	.sectionflags	@""
	.align	4
.nv.constant0._Z16attention_kernelPfS_Pii:
	.zero		924


//--------------------- SYMBOLS --------------------------

	.type		.nv.reservedSmem.offset0,@object
	.size		.nv.reservedSmem.offset0,0x4
